	.headerflags	@"EF_CUDA_TEXMODE_UNIFIED EF_CUDA_64BIT_ADDRESS EF_CUDA_ACCELERATORS EF_CUDA_SM90 EF_CUDA_VIRTUAL_SM(EF_CUDA_SM90)"
	.elftype	@"ET_EXEC"


//--------------------- .nv.info                  --------------------------
	.section	.nv.info,"",@"SHT_CUDA_INFO"
	.align	4


	//----- nvinfo : EIATTR_REGCOUNT
	.align		4
        /*0000*/ 	.byte	0x04, 0x2f
        /*0002*/ 	.short	(.L_3 - .L_2)
	.align		4
.L_2:
        /*0004*/ 	.word	index@(triton_poi_fused__native_batch_norm_legit_no_training_add_relu_17)
        /*0008*/ 	.word	0x0000002c


	//----- nvinfo : EIATTR_MIN_STACK_SIZE
	.align		4
.L_3:
        /*000c*/ 	.byte	0x04, 0x12
        /*000e*/ 	.short	(.L_5 - .L_4)
	.align		4
.L_4:
        /*0010*/ 	.word	index@(triton_poi_fused__native_batch_norm_legit_no_training_add_relu_17)
        /*0014*/ 	.word	0x00000000


	//----- nvinfo : EIATTR_FRAME_SIZE
	.align		4
.L_5:
        /*0018*/ 	.byte	0x04, 0x11
        /*001a*/ 	.short	(.L_7 - .L_6)
	.align		4
.L_6:
        /*001c*/ 	.word	index@(triton_poi_fused__native_batch_norm_legit_no_training_add_relu_17)
        /*0020*/ 	.word	0x00000000


	//----- nvinfo : EIATTR_MIN_STACK_SIZE
	.align		4
.L_7:
        /*0024*/ 	.byte	0x04, 0x12
        /*0026*/ 	.short	(.L_9 - .L_8)
	.align		4
.L_8:
        /*0028*/ 	.word	index@(triton_poi_fused__native_batch_norm_legit_no_training_add_relu_17)
        /*002c*/ 	.word	0x00000000
.L_9:


//--------------------- .nv.info.triton_poi_fused__native_batch_norm_legit_no_training_add_relu_17 --------------------------
	.section	.nv.info.triton_poi_fused__native_batch_norm_legit_no_training_add_relu_17,"",@"SHT_CUDA_INFO"
	.sectionflags	@""
	.align	4


	//----- nvinfo : EIATTR_CUDA_API_VERSION
	.align		4
        /*0000*/ 	.byte	0x04, 0x37
        /*0002*/ 	.short	(.L_11 - .L_10)
.L_10:
        /*0004*/ 	.word	0x0000007c


	//----- nvinfo : EIATTR_KPARAM_INFO
	.align		4
.L_11:
        /*0008*/ 	.byte	0x04, 0x17
        /*000a*/ 	.short	(.L_13 - .L_12)
.L_12:
        /*000c*/ 	.word	0x00000000
        /*0010*/ 	.short	0x0008
        /*0012*/ 	.short	0x003c
        /*0014*/ 	.byte	0x00, 0xf0, 0x11, 0x00


	//----- nvinfo : EIATTR_KPARAM_INFO
	.align		4
.L_13:
        /*0018*/ 	.byte	0x04, 0x17
        /*001a*/ 	.short	(.L_15 - .L_14)
.L_14:
        /*001c*/ 	.word	0x00000000
        /*0020*/ 	.short	0x0007
        /*0022*/ 	.short	0x0038
        /*0024*/ 	.byte	0x00, 0xf0, 0x11, 0x00


	//----- nvinfo : EIATTR_KPARAM_INFO
	.align		4
.L_15:
        /*0028*/ 	.byte	0x04, 0x17
        /*002a*/ 	.short	(.L_17 - .L_16)
.L_16:
        /*002c*/ 	.word	0x00000000
        /*0030*/ 	.short	0x0006
        /*0032*/ 	.short	0x0030
        /*0034*/ 	.byte	0x00, 0xf4, 0x21, 0x00


	//----- nvinfo : EIATTR_KPARAM_INFO
	.align		4
.L_17:
        /*0038*/ 	.byte	0x04, 0x17
        /*003a*/ 	.short	(.L_19 - .L_18)
.L_18:
        /*003c*/ 	.word	0x00000000
        /*0040*/ 	.short	0x0005
        /*0042*/ 	.short	0x0028
        /*0044*/ 	.byte	0x00, 0xf4, 0x21, 0x00


	//----- nvinfo : EIATTR_KPARAM_INFO
	.align		4
.L_19:
        /*0048*/ 	.byte	0x04, 0x17
        /*004a*/ 	.short	(.L_21 - .L_20)
.L_20:
        /*004c*/ 	.word	0x00000000
        /*0050*/ 	.short	0x0004
        /*0052*/ 	.short	0x0020
        /*0054*/ 	.byte	0x00, 0xf4, 0x21, 0x00


	//----- nvinfo : EIATTR_KPARAM_INFO
	.align		4
.L_21:
        /*0058*/ 	.byte	0x04, 0x17
        /*005a*/ 	.short	(.L_23 - .L_22)
.L_22:
        /*005c*/ 	.word	0x00000000
        /*0060*/ 	.short	0x0003
        /*0062*/ 	.short	0x0018
        /*0064*/ 	.byte	0x00, 0xf4, 0x21, 0x00


	//----- nvinfo : EIATTR_KPARAM_INFO
	.align		4
.L_23:
        /*0068*/ 	.byte	0x04, 0x17
        /*006a*/ 	.short	(.L_25 - .L_24)
.L_24:
        /*006c*/ 	.word	0x00000000
        /*0070*/ 	.short	0x0002
        /*0072*/ 	.short	0x0010
        /*0074*/ 	.byte	0x00, 0xf4, 0x21, 0x00


	//----- nvinfo : EIATTR_KPARAM_INFO
	.align		4
.L_25:
        /*0078*/ 	.byte	0x04, 0x17
        /*007a*/ 	.short	(.L_27 - .L_26)
.L_26:
        /*007c*/ 	.word	0x00000000
        /*0080*/ 	.short	0x0001
        /*0082*/ 	.short	0x0008
        /*0084*/ 	.byte	0x00, 0xf4, 0x21, 0x00


	//----- nvinfo : EIATTR_KPARAM_INFO
	.align		4
.L_27:
        /*0088*/ 	.byte	0x04, 0x17
        /*008a*/ 	.short	(.L_29 - .L_28)
.L_28:
        /*008c*/ 	.word	0x00000000
        /*0090*/ 	.short	0x0000
        /*0092*/ 	.short	0x0000
        /*0094*/ 	.byte	0x00, 0xf4, 0x21, 0x00


	//----- nvinfo : EIATTR_SPARSE_MMA_MASK
	.align		4
.L_29:
        /*0098*/ 	.byte	0x03, 0x50
        /*009a*/ 	.short	0x0000


	//----- nvinfo : EIATTR_MAXREG_COUNT
	.align		4
        /*009c*/ 	.byte	0x03, 0x1b
        /*009e*/ 	.short	0x00ff


	//----- nvinfo : EIATTR_EXIT_INSTR_OFFSETS
	.align		4
        /*00a0*/ 	.byte	0x04, 0x1c
        /*00a2*/ 	.short	(.L_31 - .L_30)


	//   ....[0]....
.L_30:
        /*00a4*/ 	.word	0x00001320


	//   ....[1]....
        /*00a8*/ 	.word	0x00001370


	//----- nvinfo : EIATTR_REQNTID
	.align		4
.L_31:
        /*00ac*/ 	.byte	0x04, 0x10
        /*00ae*/ 	.short	(.L_33 - .L_32)
.L_32:
        /*00b0*/ 	.word	0x00000100
        /*00b4*/ 	.word	0x00000001
        /*00b8*/ 	.word	0x00000001


	//----- nvinfo : EIATTR_CBANK_PARAM_SIZE
	.align		4
.L_33:
        /*00bc*/ 	.byte	0x03, 0x19
        /*00be*/ 	.short	0x0040


	//----- nvinfo : EIATTR_PARAM_CBANK
	.align		4
        /*00c0*/ 	.byte	0x04, 0x0a
        /*00c2*/ 	.short	(.L_35 - .L_34)
	.align		4
.L_34:
        /*00c4*/ 	.word	index@(.nv.constant0.triton_poi_fused__native_batch_norm_legit_no_training_add_relu_17)
        /*00c8*/ 	.short	0x0210
        /*00ca*/ 	.short	0x0040


	//----- nvinfo : EIATTR_SW_WAR
	.align		4
.L_35:
        /*00cc*/ 	.byte	0x04, 0x36
        /*00ce*/ 	.short	(.L_37 - .L_36)
.L_36:
        /*00d0*/ 	.word	0x00000008
.L_37:


//--------------------- .nv.callgraph             --------------------------
	.section	.nv.callgraph,"",@"SHT_CUDA_CALLGRAPH"
	.align	4
	.sectionentsize	8
	.align		4
        /*0000*/ 	.word	0x00000000
	.align		4
        /*0004*/ 	.word	0xffffffff
	.align		4
        /*0008*/ 	.word	0x00000000
	.align		4
        /*000c*/ 	.word	0xfffffffe
	.align		4
        /*0010*/ 	.word	0x00000000
	.align		4
        /*0014*/ 	.word	0xfffffffd
	.align		4
        /*0018*/ 	.word	0x00000000
	.align		4
        /*001c*/ 	.word	0xfffffffc


//--------------------- .nv.constant4             --------------------------
	.section	.nv.constant4,"a",@progbits
	.align	8
	.align		8
.nv.constant4:
        /*0000*/ 	.dword	_$_str
	.align		8
        /*0008*/ 	.dword	_$_str_$_2


//--------------------- .text.triton_poi_fused__native_batch_norm_legit_no_training_add_relu_17 --------------------------
	.section	.text.triton_poi_fused__native_batch_norm_legit_no_training_add_relu_17,"ax",@progbits
	.sectionflags	@"SHF_BARRIERS=1"
	.align	128
        .global         triton_poi_fused__native_batch_norm_legit_no_training_add_relu_17
        .type           triton_poi_fused__native_batch_norm_legit_no_training_add_relu_17,@function
        .size           triton_poi_fused__native_batch_norm_legit_no_training_add_relu_17,(.L_x_1 - triton_poi_fused__native_batch_norm_legit_no_training_add_relu_17)
        .other          triton_poi_fused__native_batch_norm_legit_no_training_add_relu_17,@"STO_CUDA_ENTRY STV_DEFAULT"
triton_poi_fused__native_batch_norm_legit_no_training_add_relu_17:
.text.triton_poi_fused__native_batch_norm_legit_no_training_add_relu_17:
[----:B------:R-:W0:Y:S01]  /*0000*/  LDC R1, c[0x0][0x28] ;  /* 0x00000a00ff017b82 */ /* 0x000e220000000800 */
[----:B------:R-:W1:Y:S07]  /*0010*/  S2R R3, SR_CTAID.X ;  /* 0x0000000000037919 */ /* 0x000e6e0000002500 */
[----:B------:R-:W2:Y:S01]  /*0020*/  LDC.64 R38, c[0x0][0x210] ;  /* 0x00008400ff267b82 */ /* 0x000ea20000000a00 */
[----:B------:R-:W-:Y:S02]  /*0030*/  CS2R R4, SRZ ;  /* 0x0000000000047805 */ /* 0x000fe4000001ff00 */
[----:B------:R-:W-:Y:S01]  /*0040*/  CS2R R6, SRZ ;  /* 0x0000000000067805 */ /* 0x000fe2000001ff00 */
[----:B------:R-:W3:Y:S01]  /*0050*/  S2R R2, SR_TID.X ;  /* 0x0000000000027919 */ /* 0x000ee20000002100 */
[----:B------:R-:W-:-:S02]  /*0060*/  CS2R R8, SRZ ;  /* 0x0000000000087805 */ /* 0x000fc4000001ff00 */
[----:B------:R-:W-:Y:S02]  /*0070*/  CS2R R10, SRZ ;  /* 0x00000000000a7805 */ /* 0x000fe4000001ff00 */
[----:B------:R-:W-:Y:S01]  /*0080*/  CS2R R12, SRZ ;  /* 0x00000000000c7805 */ /* 0x000fe2000001ff00 */
[----:B------:R-:W4:Y:S01]  /*0090*/  S2R R31, SR_CTAID.Y ;  /* 0x00000000001f7919 */ /* 0x000f220000002600 */
[----:B------:R-:W5:Y:S01]  /*00a0*/  LDC.64 R16, c[0x0][0x218] ;  /* 0x00008600ff107b82 */ /* 0x000f620000000a00 */
[----:B------:R-:W-:-:S07]  /*00b0*/  ULDC.64 UR6, c[0x0][0x208] ;  /* 0x0000820000067ab9 */ /* 0x000fce0000000a00 */
[----:B------:R-:W2:Y:S01]  /*00c0*/  LDC.64 R36, c[0x0][0x220] ;  /* 0x00008800ff247b82 */ /* 0x000ea20000000a00 */
[----:B-1----:R-:W-:Y:S02]  /*00d0*/  IMAD.SHL.U32 R3, R3, 0x80, RZ ;  /* 0x0000008003037824 */ /* 0x002fe400078e00ff */
[----:B---3--:R-:W-:Y:S01]  /*00e0*/  IMAD.SHL.U32 R30, R2, 0x4, RZ ;  /* 0x00000004021e7824 */ /* 0x008fe200078e00ff */
[----:B------:R-:W-:Y:S01]  /*00f0*/  SHF.R.U32.HI R0, RZ, 0x5, R2 ;  /* 0x00000005ff007819 */ /* 0x000fe20000011602 */
[----:B----4-:R-:W-:-:S03]  /*0100*/  IMAD.SHL.U32 R31, R31, 0x20, RZ ;  /* 0x000000201f1f7824 */ /* 0x010fc600078e00ff */
[----:B------:R-:W-:Y:S02]  /*0110*/  LOP3.LUT R33, R3, 0x7c, R30, 0xf8, !PT ;  /* 0x0000007c03217812 */ /* 0x000fe400078ef81e */
[----:B------:R-:W-:Y:S02]  /*0120*/  SGXT.U32 R0, R0, 0x3 ;  /* 0x000000030000781a */ /* 0x000fe40000000000 */
[C---:B------:R-:W-:Y:S01]  /*0130*/  ISETP.GE.AND P4, PT, R33.reuse, 0x80, PT ;  /* 0x000000802100780c */ /* 0x040fe20003f86270 */
[----:B-----5:R-:W-:Y:S01]  /*0140*/  IMAD.WIDE R24, R33, 0x4, R16 ;  /* 0x0000000421187825 */ /* 0x020fe200078e0210 */
[----:B------:R-:W-:Y:S02]  /*0150*/  LOP3.LUT R32, R31, R0, RZ, 0xfc, !PT ;  /* 0x000000001f207212 */ /* 0x000fe400078efcff */
[----:B------:R-:W-:Y:S02]  /*0160*/  LOP3.LUT R14, R31, 0x8, R0, 0xfe, !PT ;  /* 0x000000081f0e7812 */ /* 0x000fe400078efe00 */
[C---:B------:R-:W-:Y:S01]  /*0170*/  ISETP.LT.AND P3, PT, R32.reuse, 0x100, !P4 ;  /* 0x000001002000780c */ /* 0x040fe20006761270 */
[--C-:B------:R-:W-:Y:S01]  /*0180*/  IMAD R32, R32, 0x80, R33.reuse ;  /* 0x0000008020207824 */ /* 0x100fe200078e0221 */
[C---:B------:R-:W-:Y:S01]  /*0190*/  ISETP.LT.AND P2, PT, R14.reuse, 0x100, !P4 ;  /* 0x000001000e00780c */ /* 0x040fe20006741270 */
[----:B------:R-:W-:Y:S01]  /*01a0*/  IMAD R29, R14, 0x80, R33 ;  /* 0x000000800e1d7824 */ /* 0x000fe200078e0221 */
[----:B------:R-:W-:-:S02]  /*01b0*/  LOP3.LUT R26, R31, 0x10, R0, 0xfe, !PT ;  /* 0x000000101f1a7812 */ /* 0x000fc400078efe00 */
[----:B------:R-:W-:Y:S02]  /*01c0*/  CS2R R14, SRZ ;  /* 0x00000000000e7805 */ /* 0x000fe4000001ff00 */
[----:B------:R-:W-:Y:S01]  /*01d0*/  LOP3.LUT R28, R31, 0x18, R0, 0xfe, !PT ;  /* 0x000000181f1c7812 */ /* 0x000fe200078efe00 */
[--C-:B--2---:R-:W-:Y:S01]  /*01e0*/  IMAD.WIDE R20, R32, 0x4, R38.reuse ;  /* 0x0000000420147825 */ /* 0x104fe200078e0226 */
[----:B------:R-:W-:Y:S02]  /*01f0*/  ISETP.LT.AND P0, PT, R26, 0x100, !P4 ;  /* 0x000001001a00780c */ /* 0x000fe40006701270 */
[----:B------:R-:W-:Y:S01]  /*0200*/  ISETP.LT.AND P1, PT, R28, 0x100, !P4 ;  /* 0x000001001c00780c */ /* 0x000fe20006721270 */
[----:B------:R-:W-:Y:S01]  /*0210*/  IMAD.WIDE R22, R29, 0x4, R38 ;  /* 0x000000041d167825 */ /* 0x000fe200078e0226 */
[----:B------:R-:W-:Y:S01]  /*0220*/  LEA R0, R26, R33, 0x7 ;  /* 0x000000211a007211 */ /* 0x000fe200078e38ff */
[----:B------:R1:W2:Y:S02]  /*0230*/  @P3 LDG.E.EL.128 R4, desc[UR6][R20.64] ;  /* 0x0000000614043981 */ /* 0x0002a4000c2e1d00 */
[----:B------:R-:W-:Y:S01]  /*0240*/  IMAD R28, R28, 0x80, R33 ;  /* 0x000000801c1c7824 */ /* 0x000fe200078e0221 */
[----:B------:R-:W-:Y:S01]  /*0250*/  CS2R R16, SRZ ;  /* 0x0000000000107805 */ /* 0x000fe2000001ff00 */
[----:B------:R3:W4:Y:S01]  /*0260*/  @P2 LDG.E.EL.128 R8, desc[UR6][R22.64] ;  /* 0x0000000616082981 */ /* 0x000722000c2e1d00 */
[----:B------:R-:W-:Y:S01]  /*0270*/  CS2R R18, SRZ ;  /* 0x0000000000127805 */ /* 0x000fe2000001ff00 */
[--C-:B------:R-:W-:Y:S01]  /*0280*/  IMAD.WIDE R40, R0, 0x4, R38.reuse ;  /* 0x0000000400287825 */ /* 0x100fe200078e0226 */
[----:B------:R-:W-:Y:S01]  /*0290*/  CS2R R26, SRZ ;  /* 0x00000000001a7805 */ /* 0x000fe2000001ff00 */
[----:B------:R5:W2:Y:S01]  /*02a0*/  @!P4 LDG.E.EL.128 R12, desc[UR6][R24.64] ;  /* 0x00000006180cc981 */ /* 0x000aa2000c2e1d00 */
[----:B-1----:R-:W-:Y:S01]  /*02b0*/  CS2R R20, SRZ ;  /* 0x0000000000147805 */ /* 0x002fe2000001ff00 */
[----:B------:R-:W-:-:S02]  /*02c0*/  IMAD.WIDE R38, R28, 0x4, R38 ;  /* 0x000000041c267825 */ /* 0x000fc400078e0226 */
[----:B------:R-:W4:Y:S01]  /*02d0*/  @P0 LDG.E.EL.128 R16, desc[UR6][R40.64] ;  /* 0x0000000628100981 */ /* 0x000f22000c2e1d00 */
[----:B---3--:R-:W-:Y:S01]  /*02e0*/  CS2R R22, SRZ ;  /* 0x0000000000167805 */ /* 0x008fe2000001ff00 */
[----:B0-----:R-:W-:Y:S01]  /*02f0*/  IMAD.WIDE R36, R33, 0x4, R36 ;  /* 0x0000000421247825 */ /* 0x001fe200078e0224 */
[----:B-----5:R-:W-:-:S04]  /*0300*/  CS2R R24, SRZ ;  /* 0x0000000000187805 */ /* 0x020fc8000001ff00 */
[----:B------:R0:W3:Y:S04]  /*0310*/  @P1 LDG.E.EL.128 R20, desc[UR6][R38.64] ;  /* 0x0000000626141981 */ /* 0x0000e8000c2e1d00 */
[----:B------:R-:W5:Y:S01]  /*0320*/  @!P4 LDG.E.EL.128 R24, desc[UR6][R36.64] ;  /* 0x000000062418c981 */ /* 0x000f62000c2e1d00 */
[----:B0-----:R-:W0:Y:S01]  /*0330*/  LDC.64 R38, c[0x0][0x228] ;  /* 0x00008a00ff267b82 */ /* 0x001e220000000a00 */
[C---:B--2---:R-:W-:Y:S01]  /*0340*/  FADD R34, -R15.reuse, R7 ;  /* 0x000000070f227221 */ /* 0x044fe20000000100 */
[C---:B----4-:R-:W-:Y:S01]  /*0350*/  FADD R11, -R15.reuse, R11 ;  /* 0x0000000b0f0b7221 */ /* 0x050fe20000000100 */
[C---:B------:R-:W-:Y:S01]  /*0360*/  FADD R19, -R15.reuse, R19 ;  /* 0x000000130f137221 */ /* 0x040fe20000000100 */
[----:B---3--:R-:W-:Y:S01]  /*0370*/  FADD R23, -R15, R23 ;  /* 0x000000170f177221 */ /* 0x008fe20000000100 */
[----:B-----5:R-:W-:-:S04]  /*0380*/  FADD R15, R24, 9.9999997473787516356e-06 ;  /* 0x3727c5ac180f7421 */ /* 0x020fc80000000000 */
[----:B------:R-:W1:Y:S01]  /*0390*/  MUFU.SQRT R7, R15 ;  /* 0x0000000f00077308 */ /* 0x000e620000002000 */
[----:B------:R-:W-:-:S07]  /*03a0*/  FADD R25, R25, 9.9999997473787516356e-06 ;  /* 0x3727c5ac19197421 */ /* 0x000fce0000000000 */
[----:B------:R-:W2:Y:S01]  /*03b0*/  MUFU.SQRT R25, R25 ;  /* 0x0000001900197308 */ /* 0x000ea20000002000 */
[C---:B-1----:R-:W-:Y:S02]  /*03c0*/  FSETP.GT.AND P6, PT, R7.reuse, 8.50705917302346158658e+37, PT ;  /* 0x7e8000000700780b */ /* 0x042fe40003fc4000 */
[----:B------:R-:W-:Y:S01]  /*03d0*/  FSETP.GEU.AND P5, PT, R7, 1.175494350822287508e-38, PT ;  /* 0x008000000700780b */ /* 0x000fe20003fae000 */
[----:B------:R-:W-:Y:S02]  /*03e0*/  IMAD.MOV.U32 R24, RZ, RZ, 0x3e800000 ;  /* 0x3e800000ff187424 */ /* 0x000fe400078e00ff */
[----:B------:R-:W-:-:S03]  /*03f0*/  FADD R35, R26, 9.9999997473787516356e-06 ;  /* 0x3727c5ac1a237421 */ /* 0x000fc60000000000 */
[----:B------:R-:W-:-:S03]  /*0400*/  FSEL R26, R24, 1, P6 ;  /* 0x3f800000181a7808 */ /* 0x000fc60003000000 */
[----:B------:R-:W1:Y:S02]  /*0410*/  MUFU.SQRT R35, R35 ;  /* 0x0000002300237308 */ /* 0x000e640000002000 */
[----:B------:R-:W-:Y:S01]  /*0420*/  @P6 FMUL R7, R7, 0.25 ;  /* 0x3e80000007076820 */ /* 0x000fe20000400000 */
[----:B--2---:R-:W-:Y:S01]  /*0430*/  FSETP.GT.AND P6, PT, R25, 8.50705917302346158658e+37, PT ;  /* 0x7e8000001900780b */ /* 0x004fe20003fc4000 */
[----:B------:R-:W-:Y:S02]  /*0440*/  @!P5 FMUL R26, R26, 16777216 ;  /* 0x4b8000001a1ad820 */ /* 0x000fe40000400000 */
[----:B------:R-:W-:Y:S01]  /*0450*/  @!P5 FMUL R7, R7, 16777216 ;  /* 0x4b8000000707d820 */ /* 0x000fe20000400000 */
[----:B------:R-:W-:Y:S01]  /*0460*/  FSETP.GEU.AND P5, PT, R25, 1.175494350822287508e-38, PT ;  /* 0x008000001900780b */ /* 0x000fe20003fae000 */
[----:B------:R-:W-:Y:S01]  /*0470*/  FADD R15, -R14, R6 ;  /* 0x000000060e0f7221 */ /* 0x000fe20000000100 */
[----:B------:R-:W-:Y:S01]  /*0480*/  FSEL R6, R24, 1, P6 ;  /* 0x3f80000018067808 */ /* 0x000fe20003000000 */
[----:B------:R-:W-:-:S06]  /*0490*/  FADD R27, R27, 9.9999997473787516356e-06 ;  /* 0x3727c5ac1b1b7421 */ /* 0x000fcc0000000000 */
[----:B------:R-:W-:Y:S01]  /*04a0*/  @P6 FMUL R25, R25, 0.25 ;  /* 0x3e80000019196820 */ /* 0x000fe20000400000 */
[----:B-1----:R-:W-:Y:S01]  /*04b0*/  FSETP.GT.AND P6, PT, R35, 8.50705917302346158658e+37, PT ;  /* 0x7e8000002300780b */ /* 0x002fe20003fc4000 */
[----:B------:R1:W2:Y:S02]  /*04c0*/  MUFU.SQRT R36, R27 ;  /* 0x0000001b00247308 */ /* 0x0002a40000002000 */
[----:B------:R-:W-:Y:S01]  /*04d0*/  @!P5 FMUL R25, R25, 16777216 ;  /* 0x4b8000001919d820 */ /* 0x000fe20000400000 */
[----:B------:R-:W-:Y:S01]  /*04e0*/  @!P5 FMUL R6, R6, 16777216 ;  /* 0x4b8000000606d820 */ /* 0x000fe20000400000 */
[----:B------:R-:W-:Y:S02]  /*04f0*/  FSETP.GEU.AND P5, PT, R35, 1.175494350822287508e-38, PT ;  /* 0x008000002300780b */ /* 0x000fe40003fae000 */
[----:B-1----:R-:W-:-:S06]  /*0500*/  FSEL R27, R24, 1, P6 ;  /* 0x3f800000181b7808 */ /* 0x002fcc0003000000 */
[----:B------:R-:W-:Y:S01]  /*0510*/  @P6 FMUL R35, R35, 0.25 ;  /* 0x3e80000023236820 */ /* 0x000fe20000400000 */
[----:B--2---:R-:W-:-:S04]  /*0520*/  FSETP.GT.AND P6, PT, R36, 8.50705917302346158658e+37, PT ;  /* 0x7e8000002400780b */ /* 0x004fc80003fc4000 */
[----:B------:R-:W-:Y:S01]  /*0530*/  @!P5 FMUL R35, R35, 16777216 ;  /* 0x4b8000002323d820 */ /* 0x000fe20000400000 */
[----:B------:R-:W-:Y:S01]  /*0540*/  @!P5 FMUL R27, R27, 16777216 ;  /* 0x4b8000001b1bd820 */ /* 0x000fe20000400000 */
[C---:B------:R-:W-:Y:S02]  /*0550*/  FSETP.GEU.AND P5, PT, R36.reuse, 1.175494350822287508e-38, PT ;  /* 0x008000002400780b */ /* 0x040fe40003fae000 */
[----:B------:R-:W1:Y:S05]  /*0560*/  MUFU.RCP R40, R35 ;  /* 0x0000002300287308 */ /* 0x000e6a0000001000 */
[----:B------:R-:W-:-:S03]  /*0570*/  @P6 FMUL R36, R36, 0.25 ;  /* 0x3e80000024246820 */ /* 0x000fc60000400000 */
[----:B------:R-:W2:Y:S03]  /*0580*/  MUFU.RCP R7, R7 ;  /* 0x0000000700077308 */ /* 0x000ea60000001000 */
[----:B------:R-:W-:Y:S01]  /*0590*/  @!P5 FMUL R36, R36, 16777216 ;  /* 0x4b8000002424d820 */ /* 0x000fe20000400000 */
[----:B------:R-:W-:Y:S01]  /*05a0*/  FADD R37, -R12, R8 ;  /* 0x000000080c257221 */ /* 0x000fe20000000100 */
[----:B-1----:R-:W-:Y:S01]  /*05b0*/  FMUL R27, R40, R27 ;  /* 0x0000001b281b7220 */ /* 0x002fe20000400000 */
[----:B0-----:R-:W-:Y:S02]  /*05c0*/  IMAD.WIDE R40, R33, 0x4, R38 ;  /* 0x0000000421287825 */ /* 0x001fe400078e0226 */
[----:B------:R-:W0:Y:S01]  /*05d0*/  MUFU.RCP R25, R25 ;  /* 0x0000001900197308 */ /* 0x000e220000001000 */
[----:B------:R-:W1:Y:S01]  /*05e0*/  LDC.64 R38, c[0x0][0x230] ;  /* 0x00008c00ff267b82 */ /* 0x000e620000000a00 */
[C---:B------:R-:W-:Y:S01]  /*05f0*/  FADD R10, -R14.reuse, R10 ;  /* 0x0000000a0e0a7221 */ /* 0x040fe20000000100 */
[C---:B------:R-:W-:Y:S01]  /*0600*/  FADD R18, -R14.reuse, R18 ;  /* 0x000000120e127221 */ /* 0x040fe20000000100 */
[----:B------:R-:W-:-:S04]  /*0610*/  FADD R22, -R14, R22 ;  /* 0x000000160e167221 */ /* 0x000fc80000000100 */
[----:B------:R-:W3:Y:S01]  /*0620*/  MUFU.RCP R8, R36 ;  /* 0x0000002400087308 */ /* 0x000ee20000001000 */
[C---:B------:R-:W-:Y:S01]  /*0630*/  FADD R14, -R13.reuse, R5 ;  /* 0x000000050d0e7221 */ /* 0x040fe20000000100 */
[----:B------:R-:W-:Y:S01]  /*0640*/  FSEL R5, R24, 1, P6 ;  /* 0x3f80000018057808 */ /* 0x000fe20003000000 */
[C---:B------:R-:W-:Y:S01]  /*0650*/  FADD R9, -R13.reuse, R9 ;  /* 0x000000090d097221 */ /* 0x040fe20000000100 */
[----:B------:R-:W-:Y:S01]  /*0660*/  FADD R17, -R13, R17 ;  /* 0x000000110d117221 */ /* 0x000fe20000000100 */
[C---:B------:R-:W-:Y:S01]  /*0670*/  FADD R4, -R12.reuse, R4 ;  /* 0x000000040c047221 */ /* 0x040fe20000000100 */
[----:B--2---:R-:W-:Y:S01]  /*0680*/  FMUL R26, R7, R26 ;  /* 0x0000001a071a7220 */ /* 0x004fe20000400000 */
[----:B------:R-:W-:Y:S01]  /*0690*/  @!P5 FMUL R5, R5, 16777216 ;  /* 0x4b8000000505d820 */ /* 0x000fe20000400000 */
[----:B------:R-:W-:Y:S01]  /*06a0*/  FADD R13, -R13, R21 ;  /* 0x000000150d0d7221 */ /* 0x000fe20000000100 */
[C---:B------:R-:W-:Y:S01]  /*06b0*/  FADD R21, -R12.reuse, R16 ;  /* 0x000000100c157221 */ /* 0x040fe20000000100 */
[----:B------:R-:W-:Y:S01]  /*06c0*/  FADD R12, -R12, R20 ;  /* 0x000000140c0c7221 */ /* 0x000fe20000000100 */
[----:B0-----:R-:W-:Y:S01]  /*06d0*/  FMUL R16, R25, R6 ;  /* 0x0000000619107220 */ /* 0x001fe20000400000 */
[----:B------:R-:W-:Y:S01]  /*06e0*/  FMUL R20, R26, R4 ;  /* 0x000000041a147220 */ /* 0x000fe20000400000 */
[----:B------:R-:W-:Y:S01]  /*06f0*/  CS2R R6, SRZ ;  /* 0x0000000000067805 */ /* 0x000fe2000001ff00 */
[----:B---3--:R-:W-:Y:S01]  /*0700*/  FMUL R8, R8, R5 ;  /* 0x0000000508087220 */ /* 0x008fe20000400000 */
[----:B------:R-:W-:Y:S01]  /*0710*/  CS2R R4, SRZ ;  /* 0x0000000000047805 */ /* 0x000fe2000001ff00 */
[----:B------:R-:W-:Y:S01]  /*0720*/  FMUL R35, R26, R12 ;  /* 0x0000000c1a237220 */ /* 0x000fe20000400000 */
[----:B------:R-:W-:Y:S01]  /*0730*/  FMUL R12, R16, R14 ;  /* 0x0000000e100c7220 */ /* 0x000fe20000400000 */
[C---:B------:R-:W-:Y:S01]  /*0740*/  FMUL R37, R26.reuse, R37 ;  /* 0x000000251a257220 */ /* 0x040fe20000400000 */
[----:B------:R-:W-:Y:S01]  /*0750*/  FMUL R21, R26, R21 ;  /* 0x000000151a157220 */ /* 0x000fe20000400000 */
[C---:B------:R-:W-:Y:S01]  /*0760*/  FMUL R36, R16.reuse, R9 ;  /* 0x0000000910247220 */ /* 0x040fe20000400000 */
[C---:B------:R-:W-:Y:S01]  /*0770*/  FMUL R14, R16.reuse, R17 ;  /* 0x00000011100e7220 */ /* 0x040fe20000400000 */
[----:B------:R-:W-:Y:S01]  /*0780*/  FMUL R13, R16, R13 ;  /* 0x0000000d100d7220 */ /* 0x000fe20000400000 */
[C---:B------:R-:W-:Y:S01]  /*0790*/  FMUL R25, R27.reuse, R18 ;  /* 0x000000121b197220 */ /* 0x040fe20000400000 */
[----:B------:R-:W-:Y:S01]  /*07a0*/  FMUL R17, R27, R10 ;  /* 0x0000000a1b117220 */ /* 0x000fe20000400000 */
[C---:B------:R-:W-:Y:S01]  /*07b0*/  FMUL R26, R8.reuse, R34 ;  /* 0x00000022081a7220 */ /* 0x040fe20000400000 */
[C---:B------:R-:W-:Y:S01]  /*07c0*/  FMUL R16, R8.reuse, R11 ;  /* 0x0000000b08107220 */ /* 0x040fe20000400000 */
[C---:B------:R-:W-:Y:S01]  /*07d0*/  FMUL R24, R8.reuse, R19 ;  /* 0x0000001308187220 */ /* 0x040fe20000400000 */
[----:B------:R-:W-:Y:S01]  /*07e0*/  FMUL R18, R8, R23 ;  /* 0x0000001708127220 */ /* 0x000fe20000400000 */
[----:B------:R1:W2:Y:S01]  /*07f0*/  @!P4 LDG.E.EL.128 R4, desc[UR6][R40.64] ;  /* 0x000000062804c981 */ /* 0x0002a2000c2e1d00 */
[----:B------:R-:W-:-:S02]  /*0800*/  CS2R R8, SRZ ;  /* 0x0000000000087805 */ /* 0x000fc4000001ff00 */
[----:B------:R-:W-:Y:S01]  /*0810*/  CS2R R10, SRZ ;  /* 0x00000000000a7805 */ /* 0x000fe2000001ff00 */
[----:B-1----:R-:W-:Y:S02]  /*0820*/  IMAD.WIDE R40, R33, 0x4, R38 ;  /* 0x0000000421287825 */ /* 0x002fe400078e0226 */
[----:B------:R-:W0:Y:S03]  /*0830*/  LDC.64 R38, c[0x0][0x238] ;  /* 0x00008e00ff267b82 */ /* 0x000e260000000a00 */
[----:B------:R-:W2:Y:S01]  /*0840*/  @!P4 LDG.E.EL.128 R8, desc[UR6][R40.64] ;  /* 0x000000062808c981 */ /* 0x000ea2000c2e1d00 */
[C---:B------:R-:W-:Y:S01]  /*0850*/  FMUL R15, R27.reuse, R15 ;  /* 0x0000000f1b0f7220 */ /* 0x040fe20000400000 */
[----:B------:R-:W-:-:S04]  /*0860*/  FMUL R27, R27, R22 ;  /* 0x000000161b1b7220 */ /* 0x000fc80000400000 */
[-CC-:B--2---:R-:W-:Y:S01]  /*0870*/  FFMA R19, R27, R6.reuse, R10.reuse ;  /* 0x000000061b137223 */ /* 0x184fe2000000000a */
[-CC-:B------:R-:W-:Y:S01]  /*0880*/  FFMA R23, R15, R6.reuse, R10.reuse ;  /* 0x000000060f177223 */ /* 0x180fe2000000000a */
[-CC-:B------:R-:W-:Y:S01]  /*0890*/  FFMA R27, R13, R5.reuse, R9.reuse ;  /* 0x000000050d1b7223 */ /* 0x180fe20000000009 */
[-CC-:B------:R-:W-:Y:S01]  /*08a0*/  FFMA R34, R14, R5.reuse, R9.reuse ;  /* 0x000000050e227223 */ /* 0x180fe20000000009 */
[----:B------:R-:W-:Y:S01]  /*08b0*/  FFMA R22, R12, R5, R9 ;  /* 0x000000050c167223 */ /* 0x000fe20000000009 */
[-CC-:B------:R-:W-:Y:S01]  /*08c0*/  FFMA R18, R18, R7.reuse, R11.reuse ;  /* 0x0000000712127223 */ /* 0x180fe2000000000b */
[-CC-:B------:R-:W-:Y:S01]  /*08d0*/  FFMA R24, R24, R7.reuse, R11.reuse ;  /* 0x0000000718187223 */ /* 0x180fe2000000000b */
[-CC-:B------:R-:W-:Y:S01]  /*08e0*/  FFMA R16, R16, R7.reuse, R11.reuse ;  /* 0x0000000710107223 */ /* 0x180fe2000000000b */
[----:B------:R-:W-:Y:S01]  /*08f0*/  FFMA R26, R26, R7, R11 ;  /* 0x000000071a1a7223 */ /* 0x000fe2000000000b */
[-CC-:B------:R-:W-:Y:S01]  /*0900*/  FFMA R25, R25, R6.reuse, R10.reuse ;  /* 0x0000000619197223 */ /* 0x180fe2000000000a */
[----:B------:R-:W-:Y:S01]  /*0910*/  FFMA R17, R17, R6, R10 ;  /* 0x0000000611117223 */ /* 0x000fe2000000000a */
[----:B------:R-:W-:-:S02]  /*0920*/  CS2R R12, SRZ ;  /* 0x00000000000c7805 */ /* 0x000fc4000001ff00 */
[----:B------:R-:W-:Y:S01]  /*0930*/  CS2R R14, SRZ ;  /* 0x00000000000e7805 */ /* 0x000fe2000001ff00 */
[----:B0-----:R-:W-:-:S05]  /*0940*/  IMAD.WIDE R10, R32, 0x4, R38 ;  /* 0x00000004200a7825 */ /* 0x001fca00078e0226 */
[----:B------:R0:W2:Y:S01]  /*0950*/  @P3 LDG.E.EL.128 R12, desc[UR6][R10.64] ;  /* 0x000000060a0c3981 */ /* 0x0000a2000c2e1d00 */
[----:B------:R-:W-:Y:S01]  /*0960*/  FFMA R36, R36, R5, R9 ;  /* 0x0000000524247223 */ /* 0x000fe20000000009 */
[-CC-:B------:R-:W-:Y:S01]  /*0970*/  FFMA R35, R35, R4.reuse, R8.reuse ;  /* 0x0000000423237223 */ /* 0x180fe20000000008 */
[-CC-:B------:R-:W-:Y:S01]  /*0980*/  FFMA R33, R21, R4.reuse, R8.reuse ;  /* 0x0000000415217223 */ /* 0x180fe20000000008 */
[-CC-:B------:R-:W-:Y:S01]  /*0990*/  FFMA R37, R37, R4.reuse, R8.reuse ;  /* 0x0000000425257223 */ /* 0x180fe20000000008 */
[----:B------:R-:W-:Y:S01]  /*09a0*/  FFMA R9, R20, R4, R8 ;  /* 0x0000000414097223 */ /* 0x000fe20000000008 */
[----:B------:R-:W-:Y:S02]  /*09b0*/  CS2R R4, SRZ ;  /* 0x0000000000047805 */ /* 0x000fe4000001ff00 */
[----:B------:R-:W-:Y:S01]  /*09c0*/  CS2R R6, SRZ ;  /* 0x0000000000067805 */ /* 0x000fe2000001ff00 */
[----:B------:R-:W-:-:S05]  /*09d0*/  IMAD.WIDE R20, R29, 0x4, R38 ;  /* 0x000000041d147825 */ /* 0x000fca00078e0226 */
[----:B------:R1:W3:Y:S01]  /*09e0*/  @P2 LDG.E.EL.128 R4, desc[UR6][R20.64] ;  /* 0x0000000614042981 */ /* 0x0002e2000c2e1d00 */
[----:B0-----:R-:W-:Y:S01]  /*09f0*/  CS2R R10, SRZ ;  /* 0x00000000000a7805 */ /* 0x001fe2000001ff00 */
[----:B------:R-:W-:-:S04]  /*0a00*/  IMAD.WIDE R40, R0, 0x4, R38 ;  /* 0x0000000400287825 */ /* 0x000fc800078e0226 */
[----:B------:R-:W-:Y:S01]  /*0a10*/  IMAD.WIDE R28, R28, 0x4, R38 ;  /* 0x000000041c1c7825 */ /* 0x000fe200078e0226 */
[----:B-1----:R-:W-:Y:S01]  /*0a20*/  CS2R R20, SRZ ;  /* 0x0000000000147805 */ /* 0x002fe2000001ff00 */
[----:B------:R-:W0:Y:S01]  /*0a30*/  S2R R0, SR_TID.X ;  /* 0x0000000000007919 */ /* 0x000e220000002100 */
[----:B------:R-:W1:Y:S01]  /*0a40*/  S2UR UR5, SR_CgaCtaId ;  /* 0x00000000000579c3 */ /* 0x000e620000008800 */
[----:B------:R-:W-:Y:S01]  /*0a50*/  LOP3.LUT R30, R31, 0x1c, R30, 0xf8, !PT ;  /* 0x0000001c1f1e7812 */ /* 0x000fe200078ef81e */
[----:B------:R-:W-:Y:S01]  /*0a60*/  UMOV UR4, 0x400 ;  /* 0x0000040000047882 */ /* 0x000fe20000000000 */
[C---:B--2---:R-:W-:Y:S01]  /*0a70*/  FSETP.GEU.AND P5, PT, R9.reuse, -R12, PT ;  /* 0x8000000c0900720b */ /* 0x044fe20003fae000 */
[----:B------:R-:W-:Y:S01]  /*0a80*/  FADD R12, R9, R12 ;  /* 0x0000000c090c7221 */ /* 0x000fe20000000000 */
[----:B------:R-:W-:Y:S02]  /*0a90*/  CS2R R8, SRZ ;  /* 0x0000000000087805 */ /* 0x000fe4000001ff00 */
[C---:B------:R-:W-:Y:S01]  /*0aa0*/  FSETP.GEU.AND P4, PT, R22.reuse, -R13, PT ;  /* 0x8000000d1600720b */ /* 0x040fe20003f8e000 */
[----:B------:R-:W-:Y:S01]  /*0ab0*/  FADD R13, R22, R13 ;  /* 0x0000000d160d7221 */ /* 0x000fe20000000000 */
[C---:B------:R-:W-:Y:S01]  /*0ac0*/  FSETP.GEU.AND P3, PT, R23.reuse, -R14, PT ;  /* 0x8000000e1700720b */ /* 0x040fe20003f6e000 */
[----:B------:R-:W-:Y:S01]  /*0ad0*/  FADD R14, R23, R14 ;  /* 0x0000000e170e7221 */ /* 0x000fe20000000000 */
[----:B------:R-:W-:Y:S01]  /*0ae0*/  CS2R R22, SRZ ;  /* 0x0000000000167805 */ /* 0x000fe2000001ff00 */
[----:B------:R-:W2:Y:S05]  /*0af0*/  @P0 LDG.E.EL.128 R8, desc[UR6][R40.64] ;  /* 0x0000000628080981 */ /* 0x000eaa000c2e1d00 */
[----:B------:R4:W5:Y:S01]  /*0b00*/  @P1 LDG.E.EL.128 R20, desc[UR6][R28.64] ;  /* 0x000000061c141981 */ /* 0x000962000c2e1d00 */
[C---:B------:R-:W-:Y:S01]  /*0b10*/  FSETP.GEU.AND P0, PT, R26.reuse, -R15, PT ;  /* 0x8000000f1a00720b */ /* 0x040fe20003f0e000 */
[----:B------:R-:W-:Y:S01]  /*0b20*/  FADD R15, R26, R15 ;  /* 0x0000000f1a0f7221 */ /* 0x000fe20000000000 */
[----:B0-----:R-:W-:Y:S01]  /*0b30*/  IMAD.SHL.U32 R26, R0, 0x80, RZ ;  /* 0x00000080001a7824 */ /* 0x001fe200078e00ff */
[----:B------:R-:W-:Y:S01]  /*0b40*/  SHF.R.U32.HI R31, RZ, 0x5, R0 ;  /* 0x00000005ff1f7819 */ /* 0x000fe20000011600 */
[----:B-1----:R-:W-:-:S03]  /*0b50*/  UPRMT UR4, UR5, 0x654, UR4 ;  /* 0x0000065405047896 */ /* 0x002fc60008000004 */
[----:B------:R-:W-:Y:S02]  /*0b60*/  SGXT.U32 R31, R31, 0x3 ;  /* 0x000000031f1f781a */ /* 0x000fe40000000000 */
[----:B------:R-:W-:-:S04]  /*0b70*/  LOP3.LUT R26, R26, 0xf80, RZ, 0xc0, !PT ;  /* 0x00000f801a1a7812 */ /* 0x000fc800078ec0ff */
[C---:B----4-:R-:W-:Y:S02]  /*0b80*/  LOP3.LUT R28, R26.reuse, R31, RZ, 0xfc, !PT ;  /* 0x0000001f1a1c7212 */ /* 0x050fe400078efcff */
[----:B------:R-:W-:Y:S02]  /*0b90*/  LEA.HI R29, R26, UR4, RZ, 0x1f ;  /* 0x000000041a1d7c11 */ /* 0x000fe4000f8ff8ff */
[C---:B---3--:R-:W-:Y:S01]  /*0ba0*/  FSETP.GEU.AND P2, PT, R37.reuse, -R4, PT ;  /* 0x800000042500720b */ /* 0x048fe20003f4e000 */
[----:B------:R-:W-:Y:S02]  /*0bb0*/  FADD R37, R37, R4 ;  /* 0x0000000425257221 */ /* 0x000fe40000000000 */
[----:B------:R-:W-:Y:S01]  /*0bc0*/  IMAD R4, R28, 0x4, R29 ;  /* 0x000000041c047824 */ /* 0x000fe200078e021d */
[----:B------:R-:W-:Y:S02]  /*0bd0*/  FSEL R29, R12, RZ, P5 ;  /* 0x000000ff0c1d7208 */ /* 0x000fe40002800000 */
[----:B------:R-:W-:-:S04]  /*0be0*/  LOP3.LUT R12, R26, 0x20, RZ, 0xfc, !PT ;  /* 0x000000201a0c7812 */ /* 0x000fc800078efcff */
[----:B------:R-:W-:-:S04]  /*0bf0*/  LEA.HI R31, R12, UR4, RZ, 0x1f ;  /* 0x000000040c1f7c11 */ /* 0x000fc8000f8ff8ff */
[----:B------:R-:W-:Y:S02]  /*0c00*/  LEA R12, R28, R31, 0x2 ;  /* 0x0000001f1c0c7211 */ /* 0x000fe400078e10ff */
[C---:B------:R-:W-:Y:S02]  /*0c10*/  LOP3.LUT R31, R26.reuse, 0x40, RZ, 0xfc, !PT ;  /* 0x000000401a1f7812 */ /* 0x040fe400078efcff */
[----:B------:R-:W-:Y:S02]  /*0c20*/  LOP3.LUT R26, R26, 0x60, RZ, 0xfc, !PT ;  /* 0x000000601a1a7812 */ /* 0x000fe400078efcff */
[----:B------:R-:W-:Y:S02]  /*0c30*/  LEA.HI R31, R31, UR4, RZ, 0x1f ;  /* 0x000000041f1f7c11 */ /* 0x000fe4000f8ff8ff */
[----:B------:R-:W-:Y:S02]  /*0c40*/  LEA.HI R39, R26, UR4, RZ, 0x1f ;  /* 0x000000041a277c11 */ /* 0x000fe4000f8ff8ff */
[C---:B------:R-:W-:Y:S01]  /*0c50*/  FSETP.GEU.AND P1, PT, R36.reuse, -R5, PT ;  /* 0x800000052400720b */ /* 0x040fe20003f2e000 */
[----:B------:R-:W-:Y:S01]  /*0c60*/  FADD R5, R36, R5 ;  /* 0x0000000524057221 */ /* 0x000fe20000000000 */
[----:B------:R-:W-:Y:S01]  /*0c70*/  FSEL R15, R15, RZ, P0 ;  /* 0x000000ff0f0f7208 */ /* 0x000fe20000000000 */
[----:B------:R0:W-:Y:S01]  /*0c80*/  STS [R4], R29 ;  /* 0x0000001d04007388 */ /* 0x0001e20000000800 */
[----:B------:R-:W-:Y:S01]  /*0c90*/  FSEL R13, R13, RZ, P4 ;  /* 0x000000ff0d0d7208 */ /* 0x000fe20002000000 */
[C---:B------:R-:W-:Y:S01]  /*0ca0*/  IMAD R26, R28.reuse, 0x4, R31 ;  /* 0x000000041c1a7824 */ /* 0x040fe200078e021f */
[C---:B------:R-:W-:Y:S01]  /*0cb0*/  FSETP.GEU.AND P0, PT, R17.reuse, -R6, PT ;  /* 0x800000061100720b */ /* 0x040fe20003f0e000 */
[----:B------:R-:W-:Y:S01]  /*0cc0*/  FADD R6, R17, R6 ;  /* 0x0000000611067221 */ /* 0x000fe20000000000 */
[----:B------:R-:W-:Y:S01]  /*0cd0*/  IMAD R28, R28, 0x4, R39 ;  /* 0x000000041c1c7824 */ /* 0x000fe200078e0227 */
[----:B------:R-:W-:-:S02]  /*0ce0*/  FSEL R37, R37, RZ, P2 ;  /* 0x000000ff25257208 */ /* 0x000fc40001000000 */
[----:B0-----:R-:W-:Y:S01]  /*0cf0*/  FSEL R29, R14, RZ, P3 ;  /* 0x000000ff0e1d7208 */ /* 0x001fe20001800000 */
[----:B------:R0:W-:Y:S01]  /*0d00*/  STS [R12+0x80], R13 ;  /* 0x0000800d0c007388 */ /* 0x0001e20000000800 */
[----:B------:R-:W-:Y:S02]  /*0d10*/  FSEL R5, R5, RZ, P1 ;  /* 0x000000ff05057208 */ /* 0x000fe40000800000 */
[C---:B------:R-:W-:Y:S01]  /*0d20*/  FSETP.GEU.AND P4, PT, R16.reuse, -R7, PT ;  /* 0x800000071000720b */ /* 0x040fe20003f8e000 */
[----:B------:R-:W-:Y:S01]  /*0d30*/  FADD R7, R16, R7 ;  /* 0x0000000710077221 */ /* 0x000fe20000000000 */
[----:B------:R-:W-:Y:S04]  /*0d40*/  STS [R26+0x100], R29 ;  /* 0x0001001d1a007388 */ /* 0x000fe80000000800 */
[----:B------:R-:W-:Y:S01]  /*0d50*/  STS [R28+0x180], R15 ;  /* 0x0001800f1c007388 */ /* 0x000fe20000000800 */
[----:B0-----:R-:W-:-:S03]  /*0d60*/  FSEL R13, R6, RZ, P0 ;  /* 0x000000ff060d7208 */ /* 0x001fc60000000000 */
[----:B------:R-:W-:Y:S01]  /*0d70*/  STS [R4+0x20], R37 ;  /* 0x0000202504007388 */ /* 0x000fe20000000800 */
[----:B------:R-:W-:-:S03]  /*0d80*/  FSEL R7, R7, RZ, P4 ;  /* 0x000000ff07077208 */ /* 0x000fc60002000000 */
[----:B------:R0:W-:Y:S04]  /*0d90*/  STS [R12+0xa0], R5 ;  /* 0x0000a0050c007388 */ /* 0x0001e80000000800 */
[----:B------:R1:W-:Y:S04]  /*0da0*/  STS [R26+0x120], R13 ;  /* 0x0001200d1a007388 */ /* 0x0003e80000000800 */
[----:B------:R-:W-:Y:S01]  /*0db0*/  STS [R28+0x1a0], R7 ;  /* 0x0001a0071c007388 */ /* 0x000fe20000000800 */
[C---:B------:R-:W-:Y:S02]  /*0dc0*/  IMAD.SHL.U32 R6, R0.reuse, 0x4, RZ ;  /* 0x0000000400067824 */ /* 0x040fe400078e00ff */
[----:B------:R-:W-:-:S05]  /*0dd0*/  IMAD.SHL.U32 R0, R0, 0x2, RZ ;  /* 0x0000000200007824 */ /* 0x000fca00078e00ff */
[----:B------:R-:W-:-:S04]  /*0de0*/  LOP3.LUT R0, R0, 0x1f0, RZ, 0xc0, !PT ;  /* 0x000001f000007812 */ /* 0x000fc800078ec0ff */
[----:B------:R-:W-:Y:S02]  /*0df0*/  IADD3 R0, R0, UR4, RZ ;  /* 0x0000000400007c10 */ /* 0x000fe4000fffe0ff */
[----:B------:R-:W-:Y:S02]  /*0e00*/  SHF.R.S32.HI R17, RZ, 0x1f, R30 ;  /* 0x0000001fff117819 */ /* 0x000fe4000001141e */
[C---:B--2---:R-:W-:Y:S01]  /*0e10*/  FSETP.GEU.AND P3, PT, R33.reuse, -R8, PT ;  /* 0x800000082100720b */ /* 0x044fe20003f6e000 */
[----:B------:R-:W-:Y:S01]  /*0e20*/  FADD R8, R33, R8 ;  /* 0x0000000821087221 */ /* 0x000fe20000000000 */
[C---:B------:R-:W-:Y:S01]  /*0e30*/  FSETP.GEU.AND P2, PT, R34.reuse, -R9, PT ;  /* 0x800000092200720b */ /* 0x040fe20003f4e000 */
[----:B------:R-:W-:Y:S01]  /*0e40*/  FADD R9, R34, R9 ;  /* 0x0000000922097221 */ /* 0x000fe20000000000 */
[C---:B------:R-:W-:Y:S01]  /*0e50*/  FSETP.GEU.AND P1, PT, R25.reuse, -R10, PT ;  /* 0x8000000a1900720b */ /* 0x040fe20003f2e000 */
[----:B------:R-:W-:Y:S01]  /*0e60*/  FADD R10, R25, R10 ;  /* 0x0000000a190a7221 */ /* 0x000fe20000000000 */
[C---:B------:R-:W-:Y:S01]  /*0e70*/  FSETP.GEU.AND P0, PT, R24.reuse, -R11, PT ;  /* 0x8000000b1800720b */ /* 0x040fe20003f0e000 */
[----:B------:R-:W-:Y:S01]  /*0e80*/  FADD R11, R24, R11 ;  /* 0x0000000b180b7221 */ /* 0x000fe20000000000 */
[----:B0-----:R-:W-:-:S02]  /*0e90*/  FSEL R5, R8, RZ, P3 ;  /* 0x000000ff08057208 */ /* 0x001fc40001800000 */
[----:B------:R-:W-:Y:S02]  /*0ea0*/  FSEL R9, R9, RZ, P2 ;  /* 0x000000ff09097208 */ /* 0x000fe40001000000 */
[C---:B-----5:R-:W-:Y:S01]  /*0eb0*/  FSETP.GEU.AND P3, PT, R35.reuse, -R20, PT ;  /* 0x800000142300720b */ /* 0x060fe20003f6e000 */
[----:B------:R-:W-:Y:S01]  /*0ec0*/  FADD R20, R35, R20 ;  /* 0x0000001423147221 */ /* 0x000fe20000000000 */
[----:B-1----:R-:W-:Y:S02]  /*0ed0*/  FSEL R13, R10, RZ, P1 ;  /* 0x000000ff0a0d7208 */ /* 0x002fe40000800000 */
[C---:B------:R-:W-:Y:S01]  /*0ee0*/  FSETP.GEU.AND P2, PT, R27.reuse, -R21, PT ;  /* 0x800000151b00720b */ /* 0x040fe20003f4e000 */
[----:B------:R-:W-:Y:S01]  /*0ef0*/  FADD R21, R27, R21 ;  /* 0x000000151b157221 */ /* 0x000fe20000000000 */
[----:B------:R-:W-:Y:S02]  /*0f00*/  FSEL R11, R11, RZ, P0 ;  /* 0x000000ff0b0b7208 */ /* 0x000fe40000000000 */
[C---:B------:R-:W-:Y:S01]  /*0f10*/  FSETP.GEU.AND P1, PT, R19.reuse, -R22, PT ;  /* 0x800000161300720b */ /* 0x040fe20003f2e000 */
[----:B------:R-:W-:Y:S01]  /*0f20*/  FADD R22, R19, R22 ;  /* 0x0000001613167221 */ /* 0x000fe20000000000 */
[C---:B------:R-:W-:Y:S01]  /*0f30*/  FSETP.GEU.AND P0, PT, R18.reuse, -R23, PT ;  /* 0x800000171200720b */ /* 0x040fe20003f0e000 */
[----:B------:R-:W-:Y:S01]  /*0f40*/  FADD R18, R18, R23 ;  /* 0x0000001712127221 */ /* 0x000fe20000000000 */
[----:B------:R0:W-:Y:S01]  /*0f50*/  STS [R4+0x40], R5 ;  /* 0x0000400504007388 */ /* 0x0001e20000000800 */
[----:B------:R-:W-:-:S02]  /*0f60*/  FSEL R21, R21, RZ, P2 ;  /* 0x000000ff15157208 */ /* 0x000fc40001000000 */
[----:B------:R-:W-:Y:S01]  /*0f70*/  FSEL R23, R22, RZ, P1 ;  /* 0x000000ff16177208 */ /* 0x000fe20000800000 */
[----:B------:R-:W-:Y:S01]  /*0f80*/  STS [R12+0xc0], R9 ;  /* 0x0000c0090c007388 */ /* 0x000fe20000000800 */
[----:B------:R-:W-:Y:S02]  /*0f90*/  FSEL R25, R18, RZ, P0 ;  /* 0x000000ff12197208 */ /* 0x000fe40000000000 */
[----:B0-----:R-:W-:Y:S01]  /*0fa0*/  FSEL R5, R20, RZ, P3 ;  /* 0x000000ff14057208 */ /* 0x001fe20001800000 */
[----:B------:R-:W-:Y:S01]  /*0fb0*/  STS [R26+0x140], R13 ;  /* 0x0001400d1a007388 */ /* 0x000fe20000000800 */
[----:B------:R-:W-:-:S03]  /*0fc0*/  LOP3.LUT R19, R6, 0x3fc, RZ, 0xc0, !PT ;  /* 0x000003fc06137812 */ /* 0x000fc600078ec0ff */
[----:B------:R-:W-:Y:S04]  /*0fd0*/  STS [R28+0x1c0], R11 ;  /* 0x0001c00b1c007388 */ /* 0x000fe80000000800 */
[----:B------:R0:W-:Y:S04]  /*0fe0*/  STS [R4+0x60], R5 ;  /* 0x0000600504007388 */ /* 0x0001e80000000800 */
[----:B------:R1:W-:Y:S04]  /*0ff0*/  STS [R12+0xe0], R21 ;  /* 0x0000e0150c007388 */ /* 0x0003e80000000800 */
[----:B------:R2:W-:Y:S01]  /*1000*/  STS [R26+0x160], R23 ;  /* 0x000160171a007388 */ /* 0x0005e20000000800 */
[----:B------:R-:W-:-:S03]  /*1010*/  LOP3.LUT R6, R19, 0x400, RZ, 0xfc, !PT ;  /* 0x0000040013067812 */ /* 0x000fc600078efcff */
[----:B------:R3:W-:Y:S01]  /*1020*/  STS [R28+0x1e0], R25 ;  /* 0x0001e0191c007388 */ /* 0x0007e20000000800 */
[----:B------:R-:W-:Y:S02]  /*1030*/  LOP3.LUT R7, R19, 0x800, RZ, 0xfc, !PT ;  /* 0x0000080013077812 */ /* 0x000fe400078efcff */
[----:B------:R-:W-:Y:S02]  /*1040*/  SHF.R.U32.HI R6, RZ, 0x1, R6 ;  /* 0x00000001ff067819 */ /* 0x000fe40000011606 */
[----:B------:R-:W-:Y:S02]  /*1050*/  SHF.R.U32.HI R7, RZ, 0x1, R7 ;  /* 0x00000001ff077819 */ /* 0x000fe40000011607 */
[----:B------:R-:W-:Y:S02]  /*1060*/  LOP3.LUT R6, R6, 0x3f0, RZ, 0xc0, !PT ;  /* 0x000003f006067812 */ /* 0x000fe400078ec0ff */
[----:B------:R-:W-:-:S03]  /*1070*/  LOP3.LUT R7, R7, 0x5f0, RZ, 0xc0, !PT ;  /* 0x000005f007077812 */ /* 0x000fc600078ec0ff */
[----:B------:R-:W-:Y:S02]  /*1080*/  VIADD R6, R6, UR4 ;  /* 0x0000000406067c36 */ /* 0x000fe40008000000 */
[----:B------:R-:W-:Y:S02]  /*1090*/  VIADD R10, R7, UR4 ;  /* 0x00000004070a7c36 */ /* 0x000fe40008000000 */
[C---:B0-----:R-:W-:Y:S02]  /*10a0*/  IMAD R4, R19.reuse, 0x4, R0 ;  /* 0x0000000413047824 */ /* 0x041fe400078e0200 */
[C---:B------:R-:W-:Y:S01]  /*10b0*/  IMAD R8, R19.reuse, 0x4, R6 ;  /* 0x0000000413087824 */ /* 0x040fe200078e0206 */
[----:B------:R-:W-:Y:S01]  /*10c0*/  BAR.SYNC.DEFER_BLOCKING 0x0 ;  /* 0x0000000000007b1d */ /* 0x000fe20000010000 */
[----:B-1----:R-:W-:Y:S02]  /*10d0*/  LEA R12, R19, R10, 0x2 ;  /* 0x0000000a130c7211 */ /* 0x002fe400078e10ff */
[----:B------:R-:W-:-:S02]  /*10e0*/  LEA.HI R0, R17, R30, RZ, 0x6 ;  /* 0x0000001e11007211 */ /* 0x000fc400078f30ff */
[----:B------:R-:W-:-:S03]  /*10f0*/  SHF.R.S32.HI R21, RZ, 0x1f, R30 ;  /* 0x0000001fff157819 */ /* 0x000fc6000001141e */
[----:B------:R-:W0:Y:S01]  /*1100*/  LDC.64 R16, c[0x0][0x240] ;  /* 0x00009000ff107b82 */ /* 0x000e220000000a00 */
[----:B------:R-:W-:Y:S01]  /*1110*/  SHF.R.U32.HI R18, RZ, 0x3, R2 ;  /* 0x00000003ff127819 */ /* 0x000fe20000011602 */
[----:B------:R-:W-:Y:S01]  /*1120*/  IMAD.SHL.U32 R2, R0, 0x80, RZ ;  /* 0x0000008000027824 */ /* 0x000fe200078e00ff */
[----:B------:R-:W-:Y:S01]  /*1130*/  LEA.HI R21, R21, R30, RZ, 0x6 ;  /* 0x0000001e15157211 */ /* 0x000fe200078f30ff */
[----:B------:R-:W1:Y:S04]  /*1140*/  LDS.128 R4, [R4] ;  /* 0x0000000004047984 */ /* 0x000e680000000c00 */
[----:B------:R-:W4:Y:S04]  /*1150*/  LDS.128 R8, [R8+0x1000] ;  /* 0x0010000008087984 */ /* 0x000f280000000c00 */
[----:B------:R-:W5:Y:S01]  /*1160*/  LDS.128 R12, [R12+0x2000] ;  /* 0x002000000c0c7984 */ /* 0x000f620000000c00 */
[----:B------:R-:W-:-:S02]  /*1170*/  SGXT.U32 R0, R18, 0x5 ;  /* 0x000000051200781a */ /* 0x000fc40000000000 */
[----:B------:R-:W-:Y:S02]  /*1180*/  LOP3.LUT R18, R21, 0xffffffc0, RZ, 0xc0, !PT ;  /* 0xffffffc015127812 */ /* 0x000fe400078ec0ff */
[----:B------:R-:W-:Y:S02]  /*1190*/  LOP3.LUT R21, R2, 0xffffe000, RZ, 0xc0, !PT ;  /* 0xffffe00002157812 */ /* 0x000fe400078ec0ff */
[----:B------:R-:W-:Y:S02]  /*11a0*/  LOP3.LUT R3, R0, R3, RZ, 0xfc, !PT ;  /* 0x0000000300037212 */ /* 0x000fe400078efcff */
[----:B------:R-:W-:Y:S02]  /*11b0*/  ISETP.GE.AND P0, PT, R30, 0x100, PT ;  /* 0x000001001e00780c */ /* 0x000fe40003f06270 */
[----:B------:R-:W-:Y:S02]  /*11c0*/  IADD3 R30, R21, R30, -R18 ;  /* 0x0000001e151e7210 */ /* 0x000fe40007ffe812 */
[----:B--2---:R-:W-:-:S02]  /*11d0*/  LOP3.LUT R23, R3, 0x20, RZ, 0xfc, !PT ;  /* 0x0000002003177812 */ /* 0x004fc400078efcff */
[C---:B------:R-:W-:Y:S02]  /*11e0*/  LOP3.LUT R21, R3.reuse, 0x40, RZ, 0xfc, !PT ;  /* 0x0000004003157812 */ /* 0x040fe400078efcff */
[C---:B---3--:R-:W-:Y:S02]  /*11f0*/  LOP3.LUT R25, R3.reuse, 0x60, RZ, 0xfc, !PT ;  /* 0x0000006003197812 */ /* 0x048fe400078efcff */
[----:B------:R-:W-:Y:S02]  /*1200*/  ISETP.LT.AND P3, PT, R3, 0x80, !P0 ;  /* 0x000000800300780c */ /* 0x000fe40004761270 */
[----:B------:R-:W-:Y:S02]  /*1210*/  LOP3.LUT R0, R19, 0xc00, RZ, 0xfc, !PT ;  /* 0x00000c0013007812 */ /* 0x000fe400078efcff */
[----:B------:R-:W-:Y:S02]  /*1220*/  ISETP.LT.AND P2, PT, R23, 0x80, !P0 ;  /* 0x000000801700780c */ /* 0x000fe40004741270 */
[----:B------:R-:W-:Y:S01]  /*1230*/  ISETP.LT.AND P1, PT, R21, 0x80, !P0 ;  /* 0x000000801500780c */ /* 0x000fe20004721270 */
[--C-:B------:R-:W-:Y:S01]  /*1240*/  IMAD R3, R3, 0x40, R30.reuse ;  /* 0x0000004003037824 */ /* 0x100fe200078e021e */
[----:B------:R-:W-:Y:S01]  /*1250*/  ISETP.LT.AND P0, PT, R25, 0x80, !P0 ;  /* 0x000000801900780c */ /* 0x000fe20004701270 */
[----:B------:R-:W-:Y:S01]  /*1260*/  IMAD R23, R23, 0x40, R30 ;  /* 0x0000004017177824 */ /* 0x000fe200078e021e */
[----:B------:R-:W-:Y:S01]  /*1270*/  SHF.R.U32.HI R0, RZ, 0x1, R0 ;  /* 0x00000001ff007819 */ /* 0x000fe20000011600 */
[----:B------:R-:W-:-:S02]  /*1280*/  IMAD R27, R21, 0x40, R30 ;  /* 0x00000040151b7824 */ /* 0x000fc400078e021e */
[----:B0-----:R-:W-:Y:S01]  /*1290*/  IMAD.WIDE R2, R3, 0x4, R16 ;  /* 0x0000000403027825 */ /* 0x001fe200078e0210 */
[----:B------:R-:W-:-:S03]  /*12a0*/  LOP3.LUT R0, R0, 0x7f0, RZ, 0xc0, !PT ;  /* 0x000007f000007812 */ /* 0x000fc600078ec0ff */
[----:B------:R-:W-:Y:S01]  /*12b0*/  IMAD.WIDE R20, R23, 0x4, R16 ;  /* 0x0000000417147825 */ /* 0x000fe200078e0210 */
[----:B------:R-:W-:-:S03]  /*12c0*/  IADD3 R0, R0, UR4, RZ ;  /* 0x0000000400007c10 */ /* 0x000fc6000fffe0ff */
[----:B------:R-:W-:Y:S01]  /*12d0*/  IMAD.WIDE R22, R27, 0x4, R16 ;  /* 0x000000041b167825 */ /* 0x000fe200078e0210 */
[----:B-1----:R0:W-:Y:S04]  /*12e0*/  @P3 STG.E.128 desc[UR6][R2.64], R4 ;  /* 0x0000000402003986 */ /* 0x0021e8000c101d06 */
[----:B----4-:R0:W-:Y:S01]  /*12f0*/  @P2 STG.E.128 desc[UR6][R20.64], R8 ;  /* 0x0000000814002986 */ /* 0x0101e2000c101d06 */
[----:B------:R-:W-:-:S03]  /*1300*/  IMAD R0, R19, 0x4, R0 ;  /* 0x0000000413007824 */ /* 0x000fc600078e0200 */
[----:B-----5:R0:W-:Y:S02]  /*1310*/  @P1 STG.E.128 desc[UR6][R22.64], R12 ;  /* 0x0000000c16001986 */ /* 0x0201e4000c101d06 */
[----:B0-----:R-:W-:Y:S05]  /*1320*/  @!P0 EXIT ;  /* 0x000000000000894d */ /* 0x001fea0003800000 */
[----:B0-----:R-:W0:Y:S01]  /*1330*/  LDS.128 R4, [R0+0x3000] ;  /* 0x0030000000047984 */ /* 0x001e220000000c00 */
[----:B------:R-:W-:-:S04]  /*1340*/  IMAD R25, R25, 0x40, R30 ;  /* 0x0000004019197824 */ /* 0x000fc800078e021e */
[----:B------:R-:W-:-:S05]  /*1350*/  IMAD.WIDE R16, R25, 0x4, R16 ;  /* 0x0000000419107825 */ /* 0x000fca00078e0210 */
[----:B0-----:R-:W-:Y:S01]  /*1360*/  STG.E.128 desc[UR6][R16.64], R4 ;  /* 0x0000000410007986 */ /* 0x001fe2000c101d06 */
[----:B------:R-:W-:Y:S05]  /*1370*/  EXIT ;  /* 0x000000000000794d */ /* 0x000fea0003800000 */
.L_x_0:
[----:B------:R-:W-:-:S00]  /*1380*/  BRA `(.L_x_0) ;  /* 0xfffffffc00fc7947 */ /* 0x000fc0000383ffff */
[----:B------:R-:W-:-:S00]  /*1390*/  NOP ;  /* 0x0000000000007918 */ /* 0x000fc00000000000 */
        /* <DEDUP_REMOVED lines=14> */
.L_x_1:


//--------------------- .nv.global.init           --------------------------
	.section	.nv.global.init,"aw",@progbits
.nv.global.init:
	.type		_$_str,@object
	.size		_$_str,(_$_str_$_2 - _$_str)
_$_str:
        /*0000*/ 	.byte	0x5f, 0x5f, 0x43, 0x55, 0x44, 0x41, 0x5f, 0x46, 0x54, 0x5a, 0x00
	.type		_$_str_$_2,@object
	.size		_$_str_$_2,(.L_1 - _$_str_$_2)
_$_str_$_2:
        /*000b*/ 	.byte	0x5f, 0x5f, 0x43, 0x55, 0x44, 0x41, 0x5f, 0x50, 0x52, 0x45, 0x43, 0x5f, 0x53, 0x51, 0x52, 0x54
        /*001b*/ 	.byte	0x00
.L_1:


//--------------------- .nv.shared.triton_poi_fused__native_batch_norm_legit_no_training_add_relu_17 --------------------------
	.section	.nv.shared.triton_poi_fused__native_batch_norm_legit_no_training_add_relu_17,"aw",@nobits
	.sectionflags	@""
	.align	16
	.zero		1024


//--------------------- .nv.constant0.triton_poi_fused__native_batch_norm_legit_no_training_add_relu_17 --------------------------
	.section	.nv.constant0.triton_poi_fused__native_batch_norm_legit_no_training_add_relu_17,"a",@progbits
	.sectionflags	@""
	.align	4
.nv.constant0.triton_poi_fused__native_batch_norm_legit_no_training_add_relu_17:
	.zero		592
